	.headerflags	@"EF_CUDA_TEXMODE_UNIFIED EF_CUDA_64BIT_ADDRESS EF_CUDA_ACCELERATORS EF_CUDA_SM90 EF_CUDA_VIRTUAL_SM(EF_CUDA_SM90)"
	.elftype	@"ET_EXEC"


//--------------------- .nv.info                  --------------------------
	.section	.nv.info,"",@"SHT_CUDA_INFO"
	.align	4


	//----- nvinfo : EIATTR_REGCOUNT
	.align		4
        /*0000*/ 	.byte	0x04, 0x2f
        /*0002*/ 	.short	(.L_2 - .L_1)
	.align		4
.L_1:
        /*0004*/ 	.word	index@(triton_per_fused_add_div_log_sum_0)
        /*0008*/ 	.word	0x0000000c


	//----- nvinfo : EIATTR_MIN_STACK_SIZE
	.align		4
.L_2:
        /*000c*/ 	.byte	0x04, 0x12
        /*000e*/ 	.short	(.L_4 - .L_3)
	.align		4
.L_3:
        /*0010*/ 	.word	index@(triton_per_fused_add_div_log_sum_0)
        /*0014*/ 	.word	0x00000000


	//----- nvinfo : EIATTR_FRAME_SIZE
	.align		4
.L_4:
        /*0018*/ 	.byte	0x04, 0x11
        /*001a*/ 	.short	(.L_6 - .L_5)
	.align		4
.L_5:
        /*001c*/ 	.word	index@(triton_per_fused_add_div_log_sum_0)
        /*0020*/ 	.word	0x00000000


	//----- nvinfo : EIATTR_MIN_STACK_SIZE
	.align		4
.L_6:
        /*0024*/ 	.byte	0x04, 0x12
        /*0026*/ 	.short	(.L_8 - .L_7)
	.align		4
.L_7:
        /*0028*/ 	.word	index@(triton_per_fused_add_div_log_sum_0)
        /*002c*/ 	.word	0x00000000
.L_8:


//--------------------- .nv.info.triton_per_fused_add_div_log_sum_0 --------------------------
	.section	.nv.info.triton_per_fused_add_div_log_sum_0,"",@"SHT_CUDA_INFO"
	.sectionflags	@""
	.align	4


	//----- nvinfo : EIATTR_CUDA_API_VERSION
	.align		4
        /*0000*/ 	.byte	0x04, 0x37
        /*0002*/ 	.short	(.L_10 - .L_9)
.L_9:
        /*0004*/ 	.word	0x0000007c


	//----- nvinfo : EIATTR_KPARAM_INFO
	.align		4
.L_10:
        /*0008*/ 	.byte	0x04, 0x17
        /*000a*/ 	.short	(.L_12 - .L_11)
.L_11:
        /*000c*/ 	.word	0x00000000
        /*0010*/ 	.short	0x0002
        /*0012*/ 	.short	0x0010
        /*0014*/ 	.byte	0x00, 0xf0, 0x11, 0x00


	//----- nvinfo : EIATTR_KPARAM_INFO
	.align		4
.L_12:
        /*0018*/ 	.byte	0x04, 0x17
        /*001a*/ 	.short	(.L_14 - .L_13)
.L_13:
        /*001c*/ 	.word	0x00000000
        /*0020*/ 	.short	0x0001
        /*0022*/ 	.short	0x0008
        /*0024*/ 	.byte	0x00, 0xf4, 0x21, 0x00


	//----- nvinfo : EIATTR_KPARAM_INFO
	.align		4
.L_14:
        /*0028*/ 	.byte	0x04, 0x17
        /*002a*/ 	.short	(.L_16 - .L_15)
.L_15:
        /*002c*/ 	.word	0x00000000
        /*0030*/ 	.short	0x0000
        /*0032*/ 	.short	0x0000
        /*0034*/ 	.byte	0x00, 0xf4, 0x21, 0x00


	//----- nvinfo : EIATTR_SPARSE_MMA_MASK
	.align		4
.L_16:
        /*0038*/ 	.byte	0x03, 0x50
        /*003a*/ 	.short	0x0000


	//----- nvinfo : EIATTR_MAXREG_COUNT
	.align		4
        /*003c*/ 	.byte	0x03, 0x1b
        /*003e*/ 	.short	0x00ff


	//----- nvinfo : EIATTR_COOP_GROUP_MASK_REGIDS
	.align		4
        /*0040*/ 	.byte	0x04, 0x29
        /*0042*/ 	.short	(.L_18 - .L_17)


	//   ....[0]....
.L_17:
        /*0044*/ 	.word	0xffffffff


	//   ....[1]....
        /*0048*/ 	.word	0xffffffff


	//   ....[2]....
        /*004c*/ 	.word	0xffffffff


	//   ....[3]....
        /*0050*/ 	.word	0xffffffff


	//   ....[4]....
        /*0054*/ 	.word	0xffffffff


	//   ....[5]....
        /*0058*/ 	.word	0xffffffff


	//----- nvinfo : EIATTR_COOP_GROUP_INSTR_OFFSETS
	.align		4
.L_18:
        /*005c*/ 	.byte	0x04, 0x28
        /*005e*/ 	.short	(.L_20 - .L_19)


	//   ....[0]....
.L_19:
        /*0060*/ 	.word	0x00000310


	//   ....[1]....
        /*0064*/ 	.word	0x00000340


	//   ....[2]....
        /*0068*/ 	.word	0x00000370


	//   ....[3]....
        /*006c*/ 	.word	0x000003a0


	//   ....[4]....
        /*0070*/ 	.word	0x000003c0


	//   ....[5]....
        /*0074*/ 	.word	0x00000440


	//----- nvinfo : EIATTR_EXIT_INSTR_OFFSETS
	.align		4
.L_20:
        /*0078*/ 	.byte	0x04, 0x1c
        /*007a*/ 	.short	(.L_22 - .L_21)


	//   ....[0]....
.L_21:
        /*007c*/ 	.word	0x00000480


	//   ....[1]....
        /*0080*/ 	.word	0x000004c0


	//----- nvinfo : EIATTR_REQNTID
	.align		4
.L_22:
        /*0084*/ 	.byte	0x04, 0x10
        /*0086*/ 	.short	(.L_24 - .L_23)
.L_23:
        /*0088*/ 	.word	0x00000040
        /*008c*/ 	.word	0x00000001
        /*0090*/ 	.word	0x00000001


	//----- nvinfo : EIATTR_CBANK_PARAM_SIZE
	.align		4
.L_24:
        /*0094*/ 	.byte	0x03, 0x19
        /*0096*/ 	.short	0x0014


	//----- nvinfo : EIATTR_PARAM_CBANK
	.align		4
        /*0098*/ 	.byte	0x04, 0x0a
        /*009a*/ 	.short	(.L_26 - .L_25)
	.align		4
.L_25:
        /*009c*/ 	.word	index@(.nv.constant0.triton_per_fused_add_div_log_sum_0)
        /*00a0*/ 	.short	0x0210
        /*00a2*/ 	.short	0x0014


	//----- nvinfo : EIATTR_SW_WAR
	.align		4
.L_26:
        /*00a4*/ 	.byte	0x04, 0x36
        /*00a6*/ 	.short	(.L_28 - .L_27)
.L_27:
        /*00a8*/ 	.word	0x00000008
.L_28:


//--------------------- .nv.callgraph             --------------------------
	.section	.nv.callgraph,"",@"SHT_CUDA_CALLGRAPH"
	.align	4
	.sectionentsize	8
	.align		4
        /*0000*/ 	.word	0x00000000
	.align		4
        /*0004*/ 	.word	0xffffffff
	.align		4
        /*0008*/ 	.word	0x00000000
	.align		4
        /*000c*/ 	.word	0xfffffffe
	.align		4
        /*0010*/ 	.word	0x00000000
	.align		4
        /*0014*/ 	.word	0xfffffffd
	.align		4
        /*0018*/ 	.word	0x00000000
	.align		4
        /*001c*/ 	.word	0xfffffffc


//--------------------- .nv.constant4             --------------------------
	.section	.nv.constant4,"a",@progbits
	.align	8
	.align		8
.nv.constant4:
        /*0000*/ 	.dword	_$_str


//--------------------- .text.triton_per_fused_add_div_log_sum_0 --------------------------
	.section	.text.triton_per_fused_add_div_log_sum_0,"ax",@progbits
	.sectionflags	@"SHF_BARRIERS=1"
	.align	128
        .global         triton_per_fused_add_div_log_sum_0
        .type           triton_per_fused_add_div_log_sum_0,@function
        .size           triton_per_fused_add_div_log_sum_0,(.L_x_1 - triton_per_fused_add_div_log_sum_0)
        .other          triton_per_fused_add_div_log_sum_0,@"STO_CUDA_ENTRY STV_DEFAULT"
triton_per_fused_add_div_log_sum_0:
.text.triton_per_fused_add_div_log_sum_0:
[----:B------:R-:W0:Y:S02]  /*0000*/  LDC R1, c[0x0][0x28] ;  /* 0x00000a00ff017b82 */ /* 0x000e240000000800 */
[----:B------:R-:W1:Y:S01]  /*0010*/  S2R R3, SR_TID.X ;  /* 0x0000000000037919 */ /* 0x000e620000002100 */
[----:B------:R-:W2:Y:S01]  /*0020*/  LDC.64 R4, c[0x0][0x210] ;  /* 0x00008400ff047b82 */ /* 0x000ea20000000a00 */
[----:B------:R-:W-:Y:S01]  /*0030*/  ULDC.64 UR6, c[0x0][0x208] ;  /* 0x0000820000067ab9 */ /* 0x000fe20000000a00 */
[----:B-1----:R-:W-:-:S04]  /*0040*/  SHF.L.U32 R0, R3, 0x2, RZ ;  /* 0x0000000203007819 */ /* 0x002fc800000006ff */
[----:B------:R-:W-:-:S04]  /*0050*/  LOP3.LUT R6, R0, 0xc0, RZ, 0xc0, !PT ;  /* 0x000000c000067812 */ /* 0x000fc800078ec0ff */
[----:B------:R-:W-:-:S05]  /*0060*/  LOP3.LUT R7, R6, 0xf, R3, 0xf8, !PT ;  /* 0x0000000f06077812 */ /* 0x000fca00078ef803 */
[----:B--2---:R-:W-:-:S05]  /*0070*/  IMAD.WIDE.U32 R4, R7, 0x4, R4 ;  /* 0x0000000407047825 */ /* 0x004fca00078e0004 */
[----:B------:R-:W2:Y:S01]  /*0080*/  LDG.E R6, desc[UR6][R4.64] ;  /* 0x0000000604067981 */ /* 0x000ea2000c1e1900 */
[----:B------:R-:W-:Y:S01]  /*0090*/  HFMA2.MMA R9, -RZ, RZ, 1.5048828125, 33.21875 ;  /* 0x3e055027ff097435 */ /* 0x000fe200000001ff */
[----:B------:R-:W1:Y:S01]  /*00a0*/  S2UR UR5, SR_CgaCtaId ;  /* 0x00000000000579c3 */ /* 0x000e620000008800 */
[----:B------:R-:W-:Y:S02]  /*00b0*/  UMOV UR4, 0x400 ;  /* 0x0000040000047882 */ /* 0x000fe40000000000 */
[----:B-1----:R-:W-:Y:S01]  /*00c0*/  UPRMT UR4, UR5, 0x654, UR4 ;  /* 0x0000065405047896 */ /* 0x002fe20008000004 */
[----:B--2---:R-:W-:-:S05]  /*00d0*/  FADD R7, R6, 0.75000011920928955078 ;  /* 0x3f40000206077421 */ /* 0x004fca0000000000 */
[C---:B------:R-:W-:Y:S02]  /*00e0*/  FSETP.GT.AND P0, PT, |R7|.reuse, 8.50705917302346158658e+37, PT ;  /* 0x7e8000000700780b */ /* 0x040fe40003f04200 */
[----:B------:R-:W-:-:S11]  /*00f0*/  FSETP.GEU.AND P1, PT, |R7|, 1.175494350822287508e-38, PT ;  /* 0x008000000700780b */ /* 0x000fd60003f2e200 */
[----:B------:R-:W-:Y:S01]  /*0100*/  @P0 FMUL R7, R7, 0.25 ;  /* 0x3e80000007070820 */ /* 0x000fe20000400000 */
[----:B------:R-:W-:-:S03]  /*0110*/  @P0 FMUL R6, R6, 0.25 ;  /* 0x3e80000006060820 */ /* 0x000fc60000400000 */
[----:B------:R-:W-:Y:S01]  /*0120*/  @!P1 FMUL R7, R7, 16777216 ;  /* 0x4b80000007079820 */ /* 0x000fe20000400000 */
[----:B------:R-:W-:-:S05]  /*0130*/  @!P1 FMUL R6, R6, 16777216 ;  /* 0x4b80000006069820 */ /* 0x000fca0000400000 */
[----:B------:R-:W1:Y:S02]  /*0140*/  MUFU.RCP R7, R7 ;  /* 0x0000000700077308 */ /* 0x000e640000001000 */
[----:B-1----:R-:W-:-:S05]  /*0150*/  FMUL R6, R7, R6 ;  /* 0x0000000607067220 */ /* 0x002fca0000400000 */
[----:B------:R-:W-:-:S13]  /*0160*/  FSETP.GEU.AND P0, PT, R6, 1.175494350822287508e-38, PT ;  /* 0x008000000600780b */ /* 0x000fda0003f0e000 */
[----:B------:R-:W-:-:S05]  /*0170*/  @!P0 FMUL R6, R6, 8388608 ;  /* 0x4b00000006068820 */ /* 0x000fca0000400000 */
[----:B------:R-:W-:Y:S02]  /*0180*/  IADD3 R4, R6, -0x3f2aaaab, RZ ;  /* 0xc0d5555506047810 */ /* 0x000fe40007ffe0ff */
[----:B------:R-:W-:Y:S02]  /*0190*/  ISETP.GE.U32.AND P1, PT, R6, 0x7f800000, PT ;  /* 0x7f8000000600780c */ /* 0x000fe40003f26070 */
[----:B------:R-:W-:-:S04]  /*01a0*/  LOP3.LUT R5, R4, 0xff800000, RZ, 0xc0, !PT ;  /* 0xff80000004057812 */ /* 0x000fc800078ec0ff */
[----:B------:R-:W-:Y:S02]  /*01b0*/  IADD3 R4, R6, -R5, RZ ;  /* 0x8000000506047210 */ /* 0x000fe40007ffe0ff */
[----:B------:R-:W-:-:S03]  /*01c0*/  I2FP.F32.S32 R5, R5 ;  /* 0x0000000500057245 */ /* 0x000fc60000201400 */
[----:B------:R-:W-:Y:S01]  /*01d0*/  FADD R8, R4, -1 ;  /* 0xbf80000004087421 */ /* 0x000fe20000000000 */
[----:B------:R-:W-:Y:S02]  /*01e0*/  FSEL R4, RZ, -23, P0 ;  /* 0xc1b80000ff047808 */ /* 0x000fe40000000000 */
[----:B------:R-:W-:Y:S01]  /*01f0*/  FSETP.NEU.AND P0, PT, R6, RZ, PT ;  /* 0x000000ff0600720b */ /* 0x000fe20003f0d000 */
[C---:B------:R-:W-:Y:S02]  /*0200*/  FFMA.FTZ R7, R8.reuse, -R9, 0.14084610342979431152 ;  /* 0x3e1039f608077423 */ /* 0x040fe40000010809 */
[----:B------:R-:W-:Y:S01]  /*0210*/  FFMA.FTZ R4, R5, 1.1920928955078125e-07, R4 ;  /* 0x3400000005047823 */ /* 0x000fe20000010004 */
[----:B------:R-:W-:Y:S01]  /*0220*/  @P1 MOV R5, 0x7f800000 ;  /* 0x7f80000000051802 */ /* 0x000fe20000000f00 */
[----:B------:R-:W-:-:S04]  /*0230*/  FFMA.FTZ R7, R8, R7, -0.12148627638816833496 ;  /* 0xbdf8cdcc08077423 */ /* 0x000fc80000010007 */
[----:B------:R-:W-:-:S04]  /*0240*/  FFMA.FTZ R7, R8, R7, 0.13980610668659210205 ;  /* 0x3e0f295508077423 */ /* 0x000fc80000010007 */
[----:B------:R-:W-:-:S04]  /*0250*/  FFMA.FTZ R7, R8, R7, -0.16684235632419586182 ;  /* 0xbe2ad8b908077423 */ /* 0x000fc80000010007 */
[----:B------:R-:W-:-:S04]  /*0260*/  FFMA.FTZ R7, R8, R7, 0.20012299716472625732 ;  /* 0x3e4ced0b08077423 */ /* 0x000fc80000010007 */
[----:B------:R-:W-:-:S04]  /*0270*/  FFMA.FTZ R7, R8, R7, -0.24999669194221496582 ;  /* 0xbe7fff2208077423 */ /* 0x000fc80000010007 */
[----:B------:R-:W-:-:S04]  /*0280*/  FFMA.FTZ R7, R8, R7, 0.33333182334899902344 ;  /* 0x3eaaaa7808077423 */ /* 0x000fc80000010007 */
[----:B------:R-:W-:-:S04]  /*0290*/  FFMA.FTZ R7, R8, R7, -0.5 ;  /* 0xbf00000008077423 */ /* 0x000fc80000010007 */
[----:B------:R-:W-:-:S04]  /*02a0*/  FMUL R7, R8, R7 ;  /* 0x0000000708077220 */ /* 0x000fc80000400000 */
[----:B------:R-:W-:-:S04]  /*02b0*/  FFMA.FTZ R7, R8, R7, R8 ;  /* 0x0000000708077223 */ /* 0x000fc80000010008 */
[----:B------:R-:W-:Y:S01]  /*02c0*/  FFMA.FTZ R4, R4, 0.69314718246459960938, R7 ;  /* 0x3f31721804047823 */ /* 0x000fe20000010007 */
[----:B------:R-:W-:Y:S01]  /*02d0*/  @P1 FFMA.FTZ R4, R6, R5, +INF ;  /* 0x7f80000006041423 */ /* 0x000fe20000010005 */
[----:B------:R-:W-:-:S04]  /*02e0*/  ISETP.GE.AND P1, PT, R3, 0x2, PT ;  /* 0x000000020300780c */ /* 0x000fc80003f26270 */
[----:B------:R-:W-:Y:S02]  /*02f0*/  FSEL R4, R4, -INF , P0 ;  /* 0xff80000004047808 */ /* 0x000fe40000000000 */
[----:B------:R-:W-:-:S03]  /*0300*/  LOP3.LUT P0, RZ, R3, 0x1f, RZ, 0xc0, !PT ;  /* 0x0000001f03ff7812 */ /* 0x000fc6000780c0ff */
[----:B------:R-:W1:Y:S02]  /*0310*/  SHFL.BFLY PT, R5, R4, 0x10, 0x1f ;  /* 0x0e001f0004057f89 */ /* 0x000e6400000e0000 */
[----:B-1----:R-:W-:Y:S01]  /*0320*/  FADD R5, R4, R5 ;  /* 0x0000000504057221 */ /* 0x002fe20000000000 */
[----:B------:R-:W-:-:S04]  /*0330*/  SHF.R.U32.HI R4, RZ, 0x3, R3 ;  /* 0x00000003ff047819 */ /* 0x000fc80000011603 */
[----:B------:R-:W1:Y:S01]  /*0340*/  SHFL.BFLY PT, R6, R5, 0x8, 0x1f ;  /* 0x0d001f0005067f89 */ /* 0x000e6200000e0000 */
[----:B------:R-:W-:Y:S01]  /*0350*/  LOP3.LUT R4, R4, 0x4, RZ, 0xc0, !PT ;  /* 0x0000000404047812 */ /* 0x000fe200078ec0ff */
[----:B-1----:R-:W-:-:S05]  /*0360*/  FADD R6, R5, R6 ;  /* 0x0000000605067221 */ /* 0x002fca0000000000 */
[----:B------:R-:W1:Y:S02]  /*0370*/  SHFL.BFLY PT, R7, R6, 0x4, 0x1f ;  /* 0x0c801f0006077f89 */ /* 0x000e6400000e0000 */
[----:B-1----:R-:W-:Y:S01]  /*0380*/  FADD R7, R6, R7 ;  /* 0x0000000706077221 */ /* 0x002fe20000000000 */
[----:B------:R-:W-:-:S04]  /*0390*/  LOP3.LUT R6, R3, 0x1, RZ, 0xc0, !PT ;  /* 0x0000000103067812 */ /* 0x000fc800078ec0ff */
[----:B------:R-:W1:Y:S02]  /*03a0*/  SHFL.BFLY PT, R8, R7, 0x2, 0x1f ;  /* 0x0c401f0007087f89 */ /* 0x000e6400000e0000 */
[----:B-1----:R-:W-:-:S05]  /*03b0*/  FADD R8, R7, R8 ;  /* 0x0000000807087221 */ /* 0x002fca0000000000 */
[----:B------:R-:W1:Y:S02]  /*03c0*/  SHFL.BFLY PT, R9, R8, 0x1, 0x1f ;  /* 0x0c201f0008097f89 */ /* 0x000e6400000e0000 */
[----:B-1----:R-:W-:-:S05]  /*03d0*/  FADD R9, R8, R9 ;  /* 0x0000000908097221 */ /* 0x002fca0000000000 */
[----:B------:R-:W-:Y:S01]  /*03e0*/  @!P0 STS [R4+UR4], R9 ;  /* 0x0000000904008988 */ /* 0x000fe20008000804 */
[----:B------:R-:W-:Y:S01]  /*03f0*/  BAR.SYNC.DEFER_BLOCKING 0x0 ;  /* 0x0000000000007b1d */ /* 0x000fe20000010000 */
[----:B------:R-:W-:-:S04]  /*0400*/  ISETP.NE.U32.AND P0, PT, R6, 0x1, PT ;  /* 0x000000010600780c */ /* 0x000fc80003f05070 */
[C---:B------:R-:W-:Y:S01]  /*0410*/  ISETP.LT.AND P0, PT, R3.reuse, 0x2, P0 ;  /* 0x000000020300780c */ /* 0x040fe20000701270 */
[----:B------:R-:W1:Y:S01]  /*0420*/  @!P1 LDS R2, [R0+UR4] ;  /* 0x0000000400029984 */ /* 0x000e620008000800 */
[----:B------:R-:W-:-:S03]  /*0430*/  LOP3.LUT P1, RZ, R3, 0x3f, RZ, 0xc0, !PT ;  /* 0x0000003f03ff7812 */ /* 0x000fc6000782c0ff */
[----:B-1----:R-:W1:Y:S02]  /*0440*/  SHFL.BFLY PT, R5, R2, 0x1, 0x1f ;  /* 0x0c201f0002057f89 */ /* 0x002e6400000e0000 */
[----:B-1----:R-:W-:-:S06]  /*0450*/  FADD R5, R2, R5 ;  /* 0x0000000502057221 */ /* 0x002fcc0000000000 */
[----:B------:R1:W-:Y:S01]  /*0460*/  @P0 STS [R0+UR4], R5 ;  /* 0x0000000500000988 */ /* 0x0003e20008000804 */
[----:B------:R-:W-:Y:S06]  /*0470*/  BAR.SYNC.DEFER_BLOCKING 0x0 ;  /* 0x0000000000007b1d */ /* 0x000fec0000010000 */
[----:B-1----:R-:W-:Y:S05]  /*0480*/  @P1 EXIT ;  /* 0x000000000000194d */ /* 0x002fea0003800000 */
[----:B------:R-:W0:Y:S01]  /*0490*/  LDS R5, [UR4] ;  /* 0x00000004ff057984 */ /* 0x000e220008000800 */
[----:B------:R-:W0:Y:S03]  /*04a0*/  LDC.64 R2, c[0x0][0x218] ;  /* 0x00008600ff027b82 */ /* 0x000e260000000a00 */
[----:B0-----:R-:W-:Y:S01]  /*04b0*/  STG.E desc[UR6][R2.64], R5 ;  /* 0x0000000502007986 */ /* 0x001fe2000c101906 */
[----:B------:R-:W-:Y:S05]  /*04c0*/  EXIT ;  /* 0x000000000000794d */ /* 0x000fea0003800000 */
.L_x_0:
[----:B------:R-:W-:-:S00]  /*04d0*/  BRA `(.L_x_0) ;  /* 0xfffffffc00fc7947 */ /* 0x000fc0000383ffff */
[----:B------:R-:W-:-:S00]  /*04e0*/  NOP ;  /* 0x0000000000007918 */ /* 0x000fc00000000000 */
        /* <DEDUP_REMOVED lines=9> */
.L_x_1:


//--------------------- .nv.global.init           --------------------------
	.section	.nv.global.init,"aw",@progbits
.nv.global.init:
	.type		_$_str,@object
	.size		_$_str,(.L_0 - _$_str)
_$_str:
        /*0000*/ 	.byte	0x5f, 0x5f, 0x43, 0x55, 0x44, 0x41, 0x5f, 0x46, 0x54, 0x5a, 0x00
.L_0:


//--------------------- .nv.shared.triton_per_fused_add_div_log_sum_0 --------------------------
	.section	.nv.shared.triton_per_fused_add_div_log_sum_0,"aw",@nobits
	.sectionflags	@""
	.align	16
	.zero		1024


//--------------------- .nv.constant0.triton_per_fused_add_div_log_sum_0 --------------------------
	.section	.nv.constant0.triton_per_fused_add_div_log_sum_0,"a",@progbits
	.sectionflags	@""
	.align	4
.nv.constant0.triton_per_fused_add_div_log_sum_0:
	.zero		548
